//
// Generated by NVIDIA NVVM Compiler
//
// Compiler Build ID: CL-36424714
// Cuda compilation tools, release 13.0, V13.0.88
// Based on NVVM 20.0.0
//

.version 9.0
.target sm_100
.address_size 64

	// .globl	_Z3addPiS_S_

.visible .entry _Z3addPiS_S_(
	.param .u64 .ptr .align 1 _Z3addPiS_S__param_0,
	.param .u64 .ptr .align 1 _Z3addPiS_S__param_1,
	.param .u64 .ptr .align 1 _Z3addPiS_S__param_2
)
{
	.reg .pred 	%p<2>;
	.reg .b32 	%r<8>;
	.reg .b64 	%rd<11>;

	ld.param.u64 	%rd1, [_Z3addPiS_S__param_0];
	ld.param.u64 	%rd2, [_Z3addPiS_S__param_1];
	ld.param.u64 	%rd3, [_Z3addPiS_S__param_2];
	mov.u32 	%r2, %ctaid.x;
	mov.u32 	%r3, %ntid.x;
	mov.u32 	%r4, %tid.x;
	mad.lo.s32 	%r1, %r2, %r3, %r4;
	setp.gt.s32 	%p1, %r1, 499999999;
	@%p1 bra 	$L__BB0_2;
	cvta.to.global.u64 	%rd4, %rd1;
	cvta.to.global.u64 	%rd5, %rd2;
	cvta.to.global.u64 	%rd6, %rd3;
	mul.wide.s32 	%rd7, %r1, 4;
	add.s64 	%rd8, %rd4, %rd7;
	ld.global.u32 	%r5, [%rd8];
	add.s64 	%rd9, %rd5, %rd7;
	ld.global.u32 	%r6, [%rd9];
	add.s32 	%r7, %r6, %r5;
	add.s64 	%rd10, %rd6, %rd7;
	st.global.u32 	[%rd10], %r7;
$L__BB0_2:
	ret;

}


// ===== COMPILED SASS (sm_100) =====

	.target	sm_100

	.elftype	@"ET_EXEC"


//--------------------- .note.nv.tkinfo           --------------------------
	.section	.note.nv.tkinfo,"",@"SHT_NOTE"
	.sectionflags	@"SHF_NOTE_NV_TKINFO"
	.tkinfo
        /*0018*/ 	.word	0x00000002
        /*0030*/ 	.string	""
        /*0030*/ 	.string	"ptxas"
        /*0030*/ 	.string	"Cuda compilation tools, release 13.0, V13.0.88"
        /*0030*/ 	.string	"Build cuda_13.0.r13.0/compiler.36424714_0"
        /*0030*/ 	.string	"-arch sm_100 -m 64 "



//--------------------- .note.nv.cuinfo           --------------------------
	.section	.note.nv.cuinfo,"",@"SHT_NOTE"
	.sectionflags	@"SHF_NOTE_NV_CUINFO"
        /*0018*/ 	.short	0x0002
        /*001a*/ 	.short	0x0064
        /*001c*/ 	.short	0x0082
	.zero		2


//--------------------- .nv.info                  --------------------------
	.section	.nv.info,"",@"SHT_CUDA_INFO"
	.align	4


	//----- nvinfo : EIATTR_REGCOUNT
	.align		4
        /*0000*/ 	.byte	0x04, 0x2f
        /*0002*/ 	.short	(.L_1 - .L_0)
	.align		4
.L_0:
        /*0004*/ 	.word	index@(_Z3addPiS_S_)
        /*0008*/ 	.word	0x0000000c


	//----- nvinfo : EIATTR_FRAME_SIZE
	.align		4
.L_1:
        /*000c*/ 	.byte	0x04, 0x11
        /*000e*/ 	.short	(.L_3 - .L_2)
	.align		4
.L_2:
        /*0010*/ 	.word	index@(_Z3addPiS_S_)
        /*0014*/ 	.word	0x00000000


	//----- nvinfo : EIATTR_MIN_STACK_SIZE
	.align		4
.L_3:
        /*0018*/ 	.byte	0x04, 0x12
        /*001a*/ 	.short	(.L_5 - .L_4)
	.align		4
.L_4:
        /*001c*/ 	.word	index@(_Z3addPiS_S_)
        /*0020*/ 	.word	0x00000000
.L_5:


//--------------------- .nv.compat                --------------------------
	.section	.nv.compat,"",@"SHT_CUDA_COMPAT_INFO"
	.align	4
        /*0000*/ 	.byte	0x02, 0x09, 0x00, 0x00, 0x02, 0x02, 0x01, 0x00, 0x02, 0x05, 0x05, 0x00, 0x03, 0x07, 0x01, 0x01
        /*0010*/ 	.byte	0x02, 0x03, 0x00, 0x00, 0x02, 0x06, 0x01, 0x00, 0x04, 0x0b, 0x08, 0x00, 0x09, 0x00, 0x00, 0x00
        /*0020*/ 	.byte	0x00, 0x00, 0x00, 0x00


//--------------------- .nv.info._Z3addPiS_S_     --------------------------
	.section	.nv.info._Z3addPiS_S_,"",@"SHT_CUDA_INFO"
	.sectionflags	@""
	.align	4


	//----- nvinfo : EIATTR_CUDA_API_VERSION
	.align		4
        /*0000*/ 	.byte	0x04, 0x37
        /*0002*/ 	.short	(.L_7 - .L_6)
.L_6:
        /*0004*/ 	.word	0x00000082


	//----- nvinfo : EIATTR_KPARAM_INFO
	.align		4
.L_7:
        /*0008*/ 	.byte	0x04, 0x17
        /*000a*/ 	.short	(.L_9 - .L_8)
.L_8:
        /*000c*/ 	.word	0x00000000
        /*0010*/ 	.short	0x0002
        /*0012*/ 	.short	0x0010
        /*0014*/ 	.byte	0x00, 0xf5, 0x21, 0x00


	//----- nvinfo : EIATTR_KPARAM_INFO
	.align		4
.L_9:
        /*0018*/ 	.byte	0x04, 0x17
        /*001a*/ 	.short	(.L_11 - .L_10)
.L_10:
        /*001c*/ 	.word	0x00000000
        /*0020*/ 	.short	0x0001
        /*0022*/ 	.short	0x0008
        /*0024*/ 	.byte	0x00, 0xf5, 0x21, 0x00


	//----- nvinfo : EIATTR_KPARAM_INFO
	.align		4
.L_11:
        /*0028*/ 	.byte	0x04, 0x17
        /*002a*/ 	.short	(.L_13 - .L_12)
.L_12:
        /*002c*/ 	.word	0x00000000
        /*0030*/ 	.short	0x0000
        /*0032*/ 	.short	0x0000
        /*0034*/ 	.byte	0x00, 0xf5, 0x21, 0x00


	//----- nvinfo : EIATTR_SPARSE_MMA_MASK
	.align		4
.L_13:
        /*0038*/ 	.byte	0x03, 0x50
        /*003a*/ 	.short	0x0000


	//----- nvinfo : EIATTR_MAXREG_COUNT
	.align		4
        /*003c*/ 	.byte	0x03, 0x1b
        /*003e*/ 	.short	0x00ff


	//----- nvinfo : EIATTR_MERCURY_ISA_VERSION
	.align		4
        /*0040*/ 	.byte	0x03, 0x5f
        /*0042*/ 	.short	0x0101


	//----- nvinfo : EIATTR_VRC_CTA_INIT_COUNT
	.align		4
        /*0044*/ 	.byte	0x02, 0x4a
	.zero		1
	.zero		1


	//----- nvinfo : EIATTR_EXIT_INSTR_OFFSETS
	.align		4
        /*0048*/ 	.byte	0x04, 0x1c
        /*004a*/ 	.short	(.L_15 - .L_14)


	//   ....[0]....
.L_14:
        /*004c*/ 	.word	0x00000060


	//   ....[1]....
        /*0050*/ 	.word	0x00000120


	//----- nvinfo : EIATTR_CBANK_PARAM_SIZE
	.align		4
.L_15:
        /*0054*/ 	.byte	0x03, 0x19
        /*0056*/ 	.short	0x0018


	//----- nvinfo : EIATTR_PARAM_CBANK
	.align		4
        /*0058*/ 	.byte	0x04, 0x0a
        /*005a*/ 	.short	(.L_17 - .L_16)
	.align		4
.L_16:
        /*005c*/ 	.word	index@(.nv.constant0._Z3addPiS_S_)
        /*0060*/ 	.short	0x0380
        /*0062*/ 	.short	0x0018


	//----- nvinfo : EIATTR_SW_WAR
	.align		4
.L_17:
        /*0064*/ 	.byte	0x04, 0x36
        /*0066*/ 	.short	(.L_19 - .L_18)
.L_18:
        /*0068*/ 	.word	0x00000008
.L_19:


//--------------------- .nv.callgraph             --------------------------
	.section	.nv.callgraph,"",@"SHT_CUDA_CALLGRAPH"
	.align	4
	.sectionentsize	8
	.align		4
        /*0000*/ 	.word	0x00000000
	.align		4
        /*0004*/ 	.word	0xffffffff
	.align		4
        /*0008*/ 	.word	0x00000000
	.align		4
        /*000c*/ 	.word	0xfffffffe
	.align		4
        /*0010*/ 	.word	0x00000000
	.align		4
        /*0014*/ 	.word	0xfffffffd
	.align		4
        /*0018*/ 	.word	0x00000000
	.align		4
        /*001c*/ 	.word	0xfffffffc


//--------------------- .text._Z3addPiS_S_        --------------------------
	.section	.text._Z3addPiS_S_,"ax",@progbits
	.align	128
        .global         _Z3addPiS_S_
        .type           _Z3addPiS_S_,@function
        .size           _Z3addPiS_S_,(.L_x_1 - _Z3addPiS_S_)
        .other          _Z3addPiS_S_,@"STO_CUDA_ENTRY STV_DEFAULT"
_Z3addPiS_S_:
.text._Z3addPiS_S_:
[----:B------:R-:W-:Y:S01]  /*0000*/  LDC R1, c[0x0][0x37c] ;  /* 0x0000df00ff017b82 */ /* 0x000fe20000000800 */
[----:B------:R-:W0:Y:S07]  /*0010*/  S2R R0, SR_TID.X ;  /* 0x0000000000007919 */ /* 0x000e2e0000002100 */
[----:B------:R-:W0:Y:S08]  /*0020*/  S2UR UR4, SR_CTAID.X ;  /* 0x00000000000479c3 */ /* 0x000e300000002500 */
[----:B------:R-:W0:Y:S02]  /*0030*/  LDC R9, c[0x0][0x360] ;  /* 0x0000d800ff097b82 */ /* 0x000e240000000800 */
[----:B0-----:R-:W-:-:S05]  /*0040*/  IMAD R9, R9, UR4, R0 ;  /* 0x0000000409097c24 */ /* 0x001fca000f8e0200 */
[----:B------:R-:W-:-:S13]  /*0050*/  ISETP.GT.AND P0, PT, R9, 0x1dcd64ff, PT ;  /* 0x1dcd64ff0900780c */ /* 0x000fda0003f04270 */
[----:B------:R-:W-:Y:S05]  /*0060*/  @P0 EXIT ;  /* 0x000000000000094d */ /* 0x000fea0003800000 */
[----:B------:R-:W0:Y:S01]  /*0070*/  LDC.64 R2, c[0x0][0x380] ;  /* 0x0000e000ff027b82 */ /* 0x000e220000000a00 */
[----:B------:R-:W1:Y:S07]  /*0080*/  LDCU.64 UR4, c[0x0][0x358] ;  /* 0x00006b00ff0477ac */ /* 0x000e6e0008000a00 */
[----:B------:R-:W2:Y:S08]  /*0090*/  LDC.64 R4, c[0x0][0x388] ;  /* 0x0000e200ff047b82 */ /* 0x000eb00000000a00 */
[----:B------:R-:W3:Y:S01]  /*00a0*/  LDC.64 R6, c[0x0][0x390] ;  /* 0x0000e400ff067b82 */ /* 0x000ee20000000a00 */
[----:B0-----:R-:W-:-:S06]  /*00b0*/  IMAD.WIDE R2, R9, 0x4, R2 ;  /* 0x0000000409027825 */ /* 0x001fcc00078e0202 */
[----:B-1----:R-:W4:Y:S01]  /*00c0*/  LDG.E R2, desc[UR4][R2.64] ;  /* 0x0000000402027981 */ /* 0x002f22000c1e1900 */
[----:B--2---:R-:W-:-:S06]  /*00d0*/  IMAD.WIDE R4, R9, 0x4, R4 ;  /* 0x0000000409047825 */ /* 0x004fcc00078e0204 */
[----:B------:R-:W4:Y:S01]  /*00e0*/  LDG.E R5, desc[UR4][R4.64] ;  /* 0x0000000404057981 */ /* 0x000f22000c1e1900 */
[----:B---3--:R-:W-:Y:S01]  /*00f0*/  IMAD.WIDE R6, R9, 0x4, R6 ;  /* 0x0000000409067825 */ /* 0x008fe200078e0206 */
[----:B----4-:R-:W-:-:S05]  /*0100*/  IADD3 R9, PT, PT, R2, R5, RZ ;  /* 0x0000000502097210 */ /* 0x010fca0007ffe0ff */
[----:B------:R-:W-:Y:S01]  /*0110*/  STG.E desc[UR4][R6.64], R9 ;  /* 0x0000000906007986 */ /* 0x000fe2000c101904 */
[----:B------:R-:W-:Y:S05]  /*0120*/  EXIT ;  /* 0x000000000000794d */ /* 0x000fea0003800000 */
.L_x_0:
[----:B------:R-:W-:-:S00]  /*0130*/  BRA `(.L_x_0) ;  /* 0xfffffffc00fc7947 */ /* 0x000fc0000383ffff */
[----:B------:R-:W-:-:S00]  /*0140*/  NOP ;  /* 0x0000000000007918 */ /* 0x000fc00000000000 */
        /* <DEDUP_REMOVED lines=11> */
.L_x_1:


//--------------------- .nv.shared.reserved.0     --------------------------
	.section	.nv.shared.reserved.0,"aw",@nobits
	.weak		__nv_reservedSMEM_offset_0_alias
	.size		__nv_reservedSMEM_offset_0_alias, 0, 64
	.other		__nv_reservedSMEM_offset_0_alias,@"STO_CUDA_RESERVED_SHARED STV_DEFAULT"
__nv_reservedSMEM_offset_0_alias:
	.zero		0
	.zero		64


//--------------------- .nv.constant0._Z3addPiS_S_ --------------------------
	.section	.nv.constant0._Z3addPiS_S_,"a",@progbits
	.sectionflags	@""
	.align	4
.nv.constant0._Z3addPiS_S_:
	.zero		920


//--------------------- SYMBOLS --------------------------

	.type		.nv.reservedSmem.offset0,@object
	.size		.nv.reservedSmem.offset0,0x4
